//
// Generated by NVIDIA NVVM Compiler
//
// Compiler Build ID: CL-36424714
// Cuda compilation tools, release 13.0, V13.0.88
// Based on NVVM 20.0.0
//

.version 9.0
.target sm_100
.address_size 64

	// .globl	_Z14accuracy_scorePfS_biS_
.extern .func  (.param .b32 func_retval0) vprintf
(
	.param .b64 vprintf_param_0,
	.param .b64 vprintf_param_1
)
;
.global .align 1 .b8 $str[24] = {120, 58, 32, 37, 105, 44, 32, 121, 58, 37, 105, 32, 115, 99, 111, 114, 101, 58, 32, 37, 102, 32, 10};

.visible .entry _Z14accuracy_scorePfS_biS_(
	.param .u64 .ptr .align 1 _Z14accuracy_scorePfS_biS__param_0,
	.param .u64 .ptr .align 1 _Z14accuracy_scorePfS_biS__param_1,
	.param .u8 _Z14accuracy_scorePfS_biS__param_2,
	.param .u32 _Z14accuracy_scorePfS_biS__param_3,
	.param .u64 .ptr .align 1 _Z14accuracy_scorePfS_biS__param_4
)
{
	.local .align 16 .b8 	__local_depot0[16];
	.reg .b64 	%SP;
	.reg .b64 	%SPL;
	.reg .pred 	%p<3>;
	.reg .b32 	%r<11>;
	.reg .b32 	%f<8>;
	.reg .b64 	%rd<19>;
	.reg .b64 	%fd<2>;

	mov.u64 	%SPL, __local_depot0;
	cvta.local.u64 	%SP, %SPL;
	ld.param.u64 	%rd2, [_Z14accuracy_scorePfS_biS__param_0];
	ld.param.u64 	%rd3, [_Z14accuracy_scorePfS_biS__param_1];
	ld.param.u32 	%r3, [_Z14accuracy_scorePfS_biS__param_3];
	ld.param.u64 	%rd4, [_Z14accuracy_scorePfS_biS__param_4];
	cvta.to.global.u64 	%rd1, %rd4;
	cvta.to.global.u64 	%rd5, %rd2;
	cvta.to.global.u64 	%rd6, %rd3;
	mov.u32 	%r1, %tid.x;
	mov.u32 	%r4, %ctaid.x;
	mov.u32 	%r5, %ntid.x;
	mad.lo.s32 	%r6, %r4, %r5, %r1;
	mov.u32 	%r2, %tid.y;
	mad.lo.s32 	%r7, %r3, %r2, %r1;
	mul.wide.u32 	%rd7, %r7, 4;
	add.s64 	%rd8, %rd6, %rd7;
	ld.global.f32 	%f1, [%rd8];
	mul.wide.u32 	%rd9, %r6, 4;
	add.s64 	%rd10, %rd5, %rd9;
	ld.global.f32 	%f2, [%rd10];
	setp.neu.f32 	%p1, %f1, %f2;
	@%p1 bra 	$L__BB0_2;
	add.u64 	%rd11, %SP, 0;
	add.u64 	%rd12, %SPL, 0;
	mul.wide.u32 	%rd13, %r2, 4;
	add.s64 	%rd14, %rd1, %rd13;
	atom.global.add.f32 	%f3, [%rd14], 0f3F800000;
	bar.sync 	0;
	ld.global.f32 	%f4, [%rd14];
	cvt.f64.f32 	%fd1, %f4;
	st.local.v2.u32 	[%rd12], {%r1, %r2};
	st.local.f64 	[%rd12+8], %fd1;
	mov.u64 	%rd15, $str;
	cvta.global.u64 	%rd16, %rd15;
	{ // callseq 0, 0
	.param .b64 param0;
	st.param.b64 	[param0], %rd16;
	.param .b64 param1;
	st.param.b64 	[param1], %rd11;
	.param .b32 retval0;
	call.uni (retval0), 
	vprintf, 
	(
	param0, 
	param1
	);
	ld.param.b32 	%r8, [retval0];
	} // callseq 0
$L__BB0_2:
	add.s32 	%r10, %r3, -1;
	setp.ne.s32 	%p2, %r1, %r10;
	@%p2 bra 	$L__BB0_4;
	mul.wide.u32 	%rd17, %r2, 4;
	add.s64 	%rd18, %rd1, %rd17;
	ld.global.f32 	%f5, [%rd18];
	cvt.rn.f32.u32 	%f6, %r3;
	div.rn.f32 	%f7, %f5, %f6;
	st.global.f32 	[%rd18], %f7;
$L__BB0_4:
	ret;

}


// ===== COMPILED SASS (sm_100) =====

	.target	sm_100

	.elftype	@"ET_EXEC"


//--------------------- .note.nv.tkinfo           --------------------------
	.section	.note.nv.tkinfo,"",@"SHT_NOTE"
	.sectionflags	@"SHF_NOTE_NV_TKINFO"
	.tkinfo
        /*0018*/ 	.word	0x00000002
        /*0030*/ 	.string	""
        /*0030*/ 	.string	"ptxas"
        /*0030*/ 	.string	"Cuda compilation tools, release 13.0, V13.0.88"
        /*0030*/ 	.string	"Build cuda_13.0.r13.0/compiler.36424714_0"
        /*0030*/ 	.string	"-arch sm_100 -m 64 "



//--------------------- .note.nv.cuinfo           --------------------------
	.section	.note.nv.cuinfo,"",@"SHT_NOTE"
	.sectionflags	@"SHF_NOTE_NV_CUINFO"
        /*0018*/ 	.short	0x0002
        /*001a*/ 	.short	0x0064
        /*001c*/ 	.short	0x0082
	.zero		2


//--------------------- .nv.info                  --------------------------
	.section	.nv.info,"",@"SHT_CUDA_INFO"
	.align	4


	//----- nvinfo : EIATTR_REGCOUNT
	.align		4
        /*0000*/ 	.byte	0x04, 0x2f
        /*0002*/ 	.short	(.L_2 - .L_1)
	.align		4
.L_1:
        /*0004*/ 	.word	index@(_Z14accuracy_scorePfS_biS_)
        /*0008*/ 	.word	0x00000018


	//----- nvinfo : EIATTR_FRAME_SIZE
	.align		4
.L_2:
        /*000c*/ 	.byte	0x04, 0x11
        /*000e*/ 	.short	(.L_4 - .L_3)
	.align		4
.L_3:
        /*0010*/ 	.word	index@($__internal_0_$__cuda_sm3x_div_rn_noftz_f32_slowpath)
        /*0014*/ 	.word	0x00000010


	//----- nvinfo : EIATTR_FRAME_SIZE
	.align		4
.L_4:
        /*0018*/ 	.byte	0x04, 0x11
        /*001a*/ 	.short	(.L_6 - .L_5)
	.align		4
.L_5:
        /*001c*/ 	.word	index@(_Z14accuracy_scorePfS_biS_)
        /*0020*/ 	.word	0x00000010


	//----- nvinfo : EIATTR_MIN_STACK_SIZE
	.align		4
.L_6:
        /*0024*/ 	.byte	0x04, 0x12
        /*0026*/ 	.short	(.L_8 - .L_7)
	.align		4
.L_7:
        /*0028*/ 	.word	index@(_Z14accuracy_scorePfS_biS_)
        /*002c*/ 	.word	0x00000010
.L_8:


//--------------------- .nv.compat                --------------------------
	.section	.nv.compat,"",@"SHT_CUDA_COMPAT_INFO"
	.align	4
        /*0000*/ 	.byte	0x02, 0x09, 0x00, 0x00, 0x02, 0x02, 0x01, 0x00, 0x02, 0x05, 0x05, 0x00, 0x03, 0x07, 0x01, 0x01
        /*0010*/ 	.byte	0x02, 0x03, 0x00, 0x00, 0x02, 0x06, 0x01, 0x00, 0x04, 0x0b, 0x08, 0x00, 0x01, 0x00, 0x00, 0x00
        /*0020*/ 	.byte	0x00, 0x00, 0x00, 0x00


//--------------------- .nv.info._Z14accuracy_scorePfS_biS_ --------------------------
	.section	.nv.info._Z14accuracy_scorePfS_biS_,"",@"SHT_CUDA_INFO"
	.sectionflags	@""
	.align	4


	//----- nvinfo : EIATTR_CUDA_API_VERSION
	.align		4
        /*0000*/ 	.byte	0x04, 0x37
        /*0002*/ 	.short	(.L_10 - .L_9)
.L_9:
        /*0004*/ 	.word	0x00000082


	//----- nvinfo : EIATTR_KPARAM_INFO
	.align		4
.L_10:
        /*0008*/ 	.byte	0x04, 0x17
        /*000a*/ 	.short	(.L_12 - .L_11)
.L_11:
        /*000c*/ 	.word	0x00000000
        /*0010*/ 	.short	0x0004
        /*0012*/ 	.short	0x0018
        /*0014*/ 	.byte	0x00, 0xf5, 0x21, 0x00


	//----- nvinfo : EIATTR_KPARAM_INFO
	.align		4
.L_12:
        /*0018*/ 	.byte	0x04, 0x17
        /*001a*/ 	.short	(.L_14 - .L_13)
.L_13:
        /*001c*/ 	.word	0x00000000
        /*0020*/ 	.short	0x0003
        /*0022*/ 	.short	0x0014
        /*0024*/ 	.byte	0x00, 0xf0, 0x11, 0x00


	//----- nvinfo : EIATTR_KPARAM_INFO
	.align		4
.L_14:
        /*0028*/ 	.byte	0x04, 0x17
        /*002a*/ 	.short	(.L_16 - .L_15)
.L_15:
        /*002c*/ 	.word	0x00000000
        /*0030*/ 	.short	0x0002
        /*0032*/ 	.short	0x0010
        /*0034*/ 	.byte	0x00, 0xf0, 0x05, 0x00


	//----- nvinfo : EIATTR_KPARAM_INFO
	.align		4
.L_16:
        /*0038*/ 	.byte	0x04, 0x17
        /*003a*/ 	.short	(.L_18 - .L_17)
.L_17:
        /*003c*/ 	.word	0x00000000
        /*0040*/ 	.short	0x0001
        /*0042*/ 	.short	0x0008
        /*0044*/ 	.byte	0x00, 0xf5, 0x21, 0x00


	//----- nvinfo : EIATTR_KPARAM_INFO
	.align		4
.L_18:
        /*0048*/ 	.byte	0x04, 0x17
        /*004a*/ 	.short	(.L_20 - .L_19)
.L_19:
        /*004c*/ 	.word	0x00000000
        /*0050*/ 	.short	0x0000
        /*0052*/ 	.short	0x0000
        /*0054*/ 	.byte	0x00, 0xf5, 0x21, 0x00


	//----- nvinfo : EIATTR_SPARSE_MMA_MASK
	.align		4
.L_20:
        /*0058*/ 	.byte	0x03, 0x50
        /*005a*/ 	.short	0x0000


	//----- nvinfo : EIATTR_MAXREG_COUNT
	.align		4
        /*005c*/ 	.byte	0x03, 0x1b
        /*005e*/ 	.short	0x00ff


	//----- nvinfo : EIATTR_NUM_BARRIERS
	.align		4
        /*0060*/ 	.byte	0x02, 0x4c
        /*0062*/ 	.byte	0x01
	.zero		1


	//----- nvinfo : EIATTR_EXTERNS
	.align		4
        /*0064*/ 	.byte	0x04, 0x0f
        /*0066*/ 	.short	(.L_22 - .L_21)


	//   ....[0]....
	.align		4
.L_21:
        /*0068*/ 	.word	index@(vprintf)


	//----- nvinfo : EIATTR_MERCURY_ISA_VERSION
	.align		4
.L_22:
        /*006c*/ 	.byte	0x03, 0x5f
        /*006e*/ 	.short	0x0101


	//----- nvinfo : EIATTR_VRC_CTA_INIT_COUNT
	.align		4
        /*0070*/ 	.byte	0x02, 0x4a
	.zero		1
	.zero		1


	//----- nvinfo : EIATTR_SYSCALL_OFFSETS
	.align		4
        /*0074*/ 	.byte	0x04, 0x46
        /*0076*/ 	.short	(.L_24 - .L_23)


	//   ....[0]....
.L_23:
        /*0078*/ 	.word	0x00000260


	//----- nvinfo : EIATTR_EXIT_INSTR_OFFSETS
	.align		4
.L_24:
        /*007c*/ 	.byte	0x04, 0x1c
        /*007e*/ 	.short	(.L_26 - .L_25)


	//   ....[0]....
.L_25:
        /*0080*/ 	.word	0x000002a0


	//   ....[1]....
        /*0084*/ 	.word	0x000003d0


	//----- nvinfo : EIATTR_CRS_STACK_SIZE
	.align		4
.L_26:
        /*0088*/ 	.byte	0x04, 0x1e
        /*008a*/ 	.short	(.L_28 - .L_27)
.L_27:
        /*008c*/ 	.word	0x00000000


	//----- nvinfo : EIATTR_CBANK_PARAM_SIZE
	.align		4
.L_28:
        /*0090*/ 	.byte	0x03, 0x19
        /*0092*/ 	.short	0x0020


	//----- nvinfo : EIATTR_PARAM_CBANK
	.align		4
        /*0094*/ 	.byte	0x04, 0x0a
        /*0096*/ 	.short	(.L_30 - .L_29)
	.align		4
.L_29:
        /*0098*/ 	.word	index@(.nv.constant0._Z14accuracy_scorePfS_biS_)
        /*009c*/ 	.short	0x0380
        /*009e*/ 	.short	0x0020


	//----- nvinfo : EIATTR_SW_WAR
	.align		4
.L_30:
        /*00a0*/ 	.byte	0x04, 0x36
        /*00a2*/ 	.short	(.L_32 - .L_31)
.L_31:
        /*00a4*/ 	.word	0x00000008
.L_32:


//--------------------- .nv.callgraph             --------------------------
	.section	.nv.callgraph,"",@"SHT_CUDA_CALLGRAPH"
	.align	4
	.sectionentsize	8
	.align		4
        /*0000*/ 	.word	0x00000000
	.align		4
        /*0004*/ 	.word	0xffffffff
	.align		4
        /*0008*/ 	.word	index@(_Z14accuracy_scorePfS_biS_)
	.align		4
        /*000c*/ 	.word	index@(vprintf)
	.align		4
        /*0010*/ 	.word	0x00000000
	.align		4
        /*0014*/ 	.word	0xfffffffe
	.align		4
        /*0018*/ 	.word	0x00000000
	.align		4
        /*001c*/ 	.word	0xfffffffd
	.align		4
        /*0020*/ 	.word	0x00000000
	.align		4
        /*0024*/ 	.word	0xfffffffc


//--------------------- .nv.constant4             --------------------------
	.section	.nv.constant4,"a",@progbits
	.align	8
	.align		8
.nv.constant4:
        /*0000*/ 	.dword	vprintf
	.align		8
        /*0008*/ 	.dword	$str


//--------------------- .text._Z14accuracy_scorePfS_biS_ --------------------------
	.section	.text._Z14accuracy_scorePfS_biS_,"ax",@progbits
	.align	128
        .global         _Z14accuracy_scorePfS_biS_
        .type           _Z14accuracy_scorePfS_biS_,@function
        .size           _Z14accuracy_scorePfS_biS_,(.L_x_15 - _Z14accuracy_scorePfS_biS_)
        .other          _Z14accuracy_scorePfS_biS_,@"STO_CUDA_ENTRY STV_DEFAULT"
_Z14accuracy_scorePfS_biS_:
.text._Z14accuracy_scorePfS_biS_:
[----:B------:R-:W0:Y:S01]  /*0000*/  LDC R1, c[0x0][0x37c] ;  /* 0x0000df00ff017b82 */ /* 0x000e220000000800 */
[----:B------:R-:W1:Y:S01]  /*0010*/  S2R R16, SR_TID.X ;  /* 0x0000000000107919 */ /* 0x000e620000002100 */
[----:B------:R-:W2:Y:S06]  /*0020*/  LDCU UR5, c[0x0][0x2fc] ;  /* 0x00005f80ff0577ac */ /* 0x000eac0008000800 */
[----:B------:R-:W1:Y:S01]  /*0030*/  S2UR UR4, SR_CTAID.X ;  /* 0x00000000000479c3 */ /* 0x000e620000002500 */
[----:B0-----:R-:W-:Y:S01]  /*0040*/  VIADD R1, R1, 0xfffffff0 ;  /* 0xfffffff001017836 */ /* 0x001fe20000000000 */
[----:B------:R-:W0:Y:S01]  /*0050*/  S2R R17, SR_TID.Y ;  /* 0x0000000000117919 */ /* 0x000e220000002200 */
[----:B------:R-:W0:Y:S01]  /*0060*/  LDCU UR6, c[0x0][0x394] ;  /* 0x00007280ff0677ac */ /* 0x000e220008000800 */
[----:B------:R-:W3:Y:S04]  /*0070*/  LDCU.64 UR36, c[0x0][0x358] ;  /* 0x00006b00ff2477ac */ /* 0x000ee80008000a00 */
[----:B------:R-:W1:Y:S08]  /*0080*/  LDC R7, c[0x0][0x360] ;  /* 0x0000d800ff077b82 */ /* 0x000e700000000800 */
[----:B------:R-:W4:Y:S08]  /*0090*/  LDC.64 R2, c[0x0][0x388] ;  /* 0x0000e200ff027b82 */ /* 0x000f300000000a00 */
[----:B------:R-:W5:Y:S01]  /*00a0*/  LDC.64 R4, c[0x0][0x380] ;  /* 0x0000e000ff047b82 */ /* 0x000f620000000a00 */
[----:B-1----:R-:W-:-:S02]  /*00b0*/  IMAD R7, R7, UR4, R16 ;  /* 0x0000000407077c24 */ /* 0x002fc4000f8e0210 */
[----:B0-----:R-:W-:-:S04]  /*00c0*/  IMAD R9, R17, UR6, R16 ;  /* 0x0000000611097c24 */ /* 0x001fc8000f8e0210 */
[----:B----4-:R-:W-:-:S06]  /*00d0*/  IMAD.WIDE.U32 R2, R9, 0x4, R2 ;  /* 0x0000000409027825 */ /* 0x010fcc00078e0002 */
[----:B---3--:R-:W3:Y:S01]  /*00e0*/  LDG.E R2, desc[UR36][R2.64] ;  /* 0x0000002402027981 */ /* 0x008ee2000c1e1900 */
[----:B-----5:R-:W-:-:S06]  /*00f0*/  IMAD.WIDE.U32 R4, R7, 0x4, R4 ;  /* 0x0000000407047825 */ /* 0x020fcc00078e0004 */
[----:B------:R-:W3:Y:S01]  /*0100*/  LDG.E R5, desc[UR36][R4.64] ;  /* 0x0000002404057981 */ /* 0x000ee2000c1e1900 */
[----:B------:R-:W0:Y:S02]  /*0110*/  LDCU UR4, c[0x0][0x2f8] ;  /* 0x00005f00ff0477ac */ /* 0x000e240008000800 */
[----:B0-----:R-:W-:-:S05]  /*0120*/  IADD3 R6, P1, PT, R1, UR4, RZ ;  /* 0x0000000401067c10 */ /* 0x001fca000ff3e0ff */
[----:B--2---:R-:W-:Y:S01]  /*0130*/  IMAD.X R7, RZ, RZ, UR5, P1 ;  /* 0x00000005ff077e24 */ /* 0x004fe200088e06ff */
[----:B---3--:R-:W-:-:S13]  /*0140*/  FSETP.NEU.AND P0, PT, R2, R5, PT ;  /* 0x000000050200720b */ /* 0x008fda0003f0d000 */
[----:B------:R-:W-:Y:S05]  /*0150*/  @P0 BRA `(.L_x_0) ;  /* 0x0000000000440947 */ /* 0x000fea0003800000 */
[----:B------:R-:W0:Y:S01]  /*0160*/  LDC.64 R2, c[0x0][0x398] ;  /* 0x0000e600ff027b82 */ /* 0x000e220000000a00 */
[----:B------:R-:W-:Y:S02]  /*0170*/  IMAD.MOV.U32 R5, RZ, RZ, 0x3f800000 ;  /* 0x3f800000ff057424 */ /* 0x000fe400078e00ff */
[----:B0-----:R-:W-:-:S05]  /*0180*/  IMAD.WIDE.U32 R2, R17, 0x4, R2 ;  /* 0x0000000411027825 */ /* 0x001fca00078e0002 */
[----:B------:R0:W-:Y:S01]  /*0190*/  REDG.E.ADD.F32.FTZ.RN.STRONG.GPU desc[UR36][R2.64], R5 ;  /* 0x00000005020079a6 */ /* 0x0001e2000c12f324 */
[----:B------:R-:W-:Y:S05]  /*01a0*/  WARPSYNC.ALL ;  /* 0x0000000000007948 */ /* 0x000fea0003800000 */
[----:B------:R-:W-:Y:S01]  /*01b0*/  BAR.SYNC.DEFER_BLOCKING 0x0 ;  /* 0x0000000000007b1d */ /* 0x000fe20000010000 */
[----:B------:R-:W-:-:S05]  /*01c0*/  MOV R10, 0x0 ;  /* 0x00000000000a7802 */ /* 0x000fca0000000f00 */
[----:B------:R-:W1:Y:S01]  /*01d0*/  LDCU.64 UR4, c[0x4][0x8] ;  /* 0x01000100ff0477ac */ /* 0x000e620008000a00 */
[----:B------:R-:W2:Y:S01]  /*01e0*/  LDG.E R0, desc[UR36][R2.64] ;  /* 0x0000002402007981 */ /* 0x000ea2000c1e1900 */
[----:B------:R-:W3:Y:S01]  /*01f0*/  LDC.64 R10, c[0x4][R10] ;  /* 0x010000000a0a7b82 */ /* 0x000ee20000000a00 */
[----:B-1----:R-:W-:Y:S02]  /*0200*/  IMAD.U32 R4, RZ, RZ, UR4 ;  /* 0x00000004ff047e24 */ /* 0x002fe4000f8e00ff */
[----:B------:R1:W-:Y:S01]  /*0210*/  STL.64 [R1], R16 ;  /* 0x0000001001007387 */ /* 0x0003e20000100a00 */
[----:B0-----:R-:W-:Y:S01]  /*0220*/  IMAD.U32 R5, RZ, RZ, UR5 ;  /* 0x00000005ff057e24 */ /* 0x001fe2000f8e00ff */
[----:B--2---:R-:W0:Y:S02]  /*0230*/  F2F.F64.F32 R8, R0 ;  /* 0x0000000000087310 */ /* 0x004e240000201800 */
[----:B0--3--:R1:W-:Y:S04]  /*0240*/  STL.64 [R1+0x8], R8 ;  /* 0x0000080801007387 */ /* 0x0093e80000100a00 */
[----:B------:R-:W-:-:S07]  /*0250*/  LEPC R20, `(.L_x_0) ;  /* 0x000000001014794e */ /* 0x000fce0000000000 */
[----:B-1----:R-:W-:Y:S05]  /*0260*/  CALL.ABS.NOINC R10 ;  /* 0x000000000a007343 */ /* 0x002fea0003c00000 */
.L_x_0:
[----:B------:R-:W0:Y:S02]  /*0270*/  LDC R2, c[0x0][0x394] ;  /* 0x0000e500ff027b82 */ /* 0x000e240000000800 */
[----:B0-----:R-:W-:-:S05]  /*0280*/  VIADD R3, R2, 0xffffffff ;  /* 0xffffffff02037836 */ /* 0x001fca0000000000 */
[----:B------:R-:W-:-:S13]  /*0290*/  ISETP.NE.AND P0, PT, R16, R3, PT ;  /* 0x000000031000720c */ /* 0x000fda0003f05270 */
[----:B------:R-:W-:Y:S05]  /*02a0*/  @P0 EXIT ;  /* 0x000000000000094d */ /* 0x000fea0003800000 */
[----:B------:R-:W0:Y:S02]  /*02b0*/  LDC.64 R4, c[0x0][0x398] ;  /* 0x0000e600ff047b82 */ /* 0x000e240000000a00 */
[----:B0-----:R-:W-:-:S05]  /*02c0*/  IMAD.WIDE.U32 R4, R17, 0x4, R4 ;  /* 0x0000000411047825 */ /* 0x001fca00078e0004 */
[----:B------:R-:W2:Y:S01]  /*02d0*/  LDG.E R0, desc[UR36][R4.64] ;  /* 0x0000002404007981 */ /* 0x000ea2000c1e1900 */
[----:B------:R-:W-:Y:S01]  /*02e0*/  I2FP.F32.U32 R3, R2 ;  /* 0x0000000200037245 */ /* 0x000fe20000201000 */
[----:B------:R-:W-:Y:S03]  /*02f0*/  BSSY.RECONVERGENT B0, `(.L_x_1) ;  /* 0x000000c000007945 */ /* 0x000fe60003800200 */
[----:B------:R-:W0:Y:S02]  /*0300*/  MUFU.RCP R2, R3 ;  /* 0x0000000300027308 */ /* 0x000e240000001000 */
[----:B0-----:R-:W-:-:S04]  /*0310*/  FFMA R7, -R3, R2, 1 ;  /* 0x3f80000003077423 */ /* 0x001fc80000000102 */
[----:B------:R-:W-:Y:S02]  /*0320*/  FFMA R7, R2, R7, R2 ;  /* 0x0000000702077223 */ /* 0x000fe40000000002 */
[----:B--2---:R-:W0:Y:S02]  /*0330*/  FCHK P0, R0, R3 ;  /* 0x0000000300007302 */ /* 0x004e240000000000 */
[----:B------:R-:W-:-:S04]  /*0340*/  FFMA R2, R0, R7, RZ ;  /* 0x0000000700027223 */ /* 0x000fc800000000ff */
[----:B------:R-:W-:-:S04]  /*0350*/  FFMA R6, -R3, R2, R0 ;  /* 0x0000000203067223 */ /* 0x000fc80000000100 */
[----:B------:R-:W-:Y:S01]  /*0360*/  FFMA R7, R7, R6, R2 ;  /* 0x0000000607077223 */ /* 0x000fe20000000002 */
[----:B0-----:R-:W-:Y:S06]  /*0370*/  @!P0 BRA `(.L_x_2) ;  /* 0x00000000000c8947 */ /* 0x001fec0003800000 */
[----:B------:R-:W-:-:S07]  /*0380*/  MOV R2, 0x3a0 ;  /* 0x000003a000027802 */ /* 0x000fce0000000f00 */
[----:B------:R-:W-:Y:S05]  /*0390*/  CALL.REL.NOINC `($__internal_0_$__cuda_sm3x_div_rn_noftz_f32_slowpath) ;  /* 0x0000000000107944 */ /* 0x000fea0003c00000 */
[----:B------:R-:W-:-:S07]  /*03a0*/  IMAD.MOV.U32 R7, RZ, RZ, R0 ;  /* 0x000000ffff077224 */ /* 0x000fce00078e0000 */
.L_x_2:
[----:B------:R-:W-:Y:S05]  /*03b0*/  BSYNC.RECONVERGENT B0 ;  /* 0x0000000000007941 */ /* 0x000fea0003800200 */
.L_x_1:
[----:B------:R-:W-:Y:S01]  /*03c0*/  STG.E desc[UR36][R4.64], R7 ;  /* 0x0000000704007986 */ /* 0x000fe2000c101924 */
[----:B------:R-:W-:Y:S05]  /*03d0*/  EXIT ;  /* 0x000000000000794d */ /* 0x000fea0003800000 */
        .weak           $__internal_0_$__cuda_sm3x_div_rn_noftz_f32_slowpath
        .type           $__internal_0_$__cuda_sm3x_div_rn_noftz_f32_slowpath,@function
        .size           $__internal_0_$__cuda_sm3x_div_rn_noftz_f32_slowpath,(.L_x_15 - $__internal_0_$__cuda_sm3x_div_rn_noftz_f32_slowpath)
$__internal_0_$__cuda_sm3x_div_rn_noftz_f32_slowpath:
[--C-:B------:R-:W-:Y:S01]  /*03e0*/  SHF.R.U32.HI R7, RZ, 0x17, R3.reuse ;  /* 0x00000017ff077819 */ /* 0x100fe20000011603 */
[----:B------:R-:W-:Y:S01]  /*03f0*/  BSSY.RECONVERGENT B1, `(.L_x_3) ;  /* 0x0000064000017945 */ /* 0x000fe20003800200 */
[--C-:B------:R-:W-:Y:S01]  /*0400*/  SHF.R.U32.HI R6, RZ, 0x17, R0.reuse ;  /* 0x00000017ff067819 */ /* 0x100fe20000011600 */
[----:B------:R-:W-:Y:S01]  /*0410*/  IMAD.MOV.U32 R8, RZ, RZ, R0 ;  /* 0x000000ffff087224 */ /* 0x000fe200078e0000 */
[----:B------:R-:W-:Y:S01]  /*0420*/  LOP3.LUT R7, R7, 0xff, RZ, 0xc0, !PT ;  /* 0x000000ff07077812 */ /* 0x000fe200078ec0ff */
[----:B------:R-:W-:Y:S01]  /*0430*/  IMAD.MOV.U32 R9, RZ, RZ, R3 ;  /* 0x000000ffff097224 */ /* 0x000fe200078e0003 */
[----:B------:R-:W-:-:S03]  /*0440*/  LOP3.LUT R6, R6, 0xff, RZ, 0xc0, !PT ;  /* 0x000000ff06067812 */ /* 0x000fc600078ec0ff */
[----:B------:R-:W-:Y:S02]  /*0450*/  VIADD R12, R7, 0xffffffff ;  /* 0xffffffff070c7836 */ /* 0x000fe40000000000 */
[----:B------:R-:W-:-:S03]  /*0460*/  VIADD R11, R6, 0xffffffff ;  /* 0xffffffff060b7836 */ /* 0x000fc60000000000 */
[----:B------:R-:W-:-:S04]  /*0470*/  ISETP.GT.U32.AND P0, PT, R12, 0xfd, PT ;  /* 0x000000fd0c00780c */ /* 0x000fc80003f04070 */
[----:B------:R-:W-:-:S13]  /*0480*/  ISETP.GT.U32.OR P0, PT, R11, 0xfd, P0 ;  /* 0x000000fd0b00780c */ /* 0x000fda0000704470 */
[----:B------:R-:W-:Y:S01]  /*0490*/  @!P0 IMAD.MOV.U32 R10, RZ, RZ, RZ ;  /* 0x000000ffff0a8224 */ /* 0x000fe200078e00ff */
[----:B------:R-:W-:Y:S06]  /*04a0*/  @!P0 BRA `(.L_x_4) ;  /* 0x00000000005c8947 */ /* 0x000fec0003800000 */
[----:B------:R-:W-:Y:S02]  /*04b0*/  FSETP.GTU.FTZ.AND P0, PT, |R0|, +INF , PT ;  /* 0x7f8000000000780b */ /* 0x000fe40003f1c200 */
[----:B------:R-:W-:-:S04]  /*04c0*/  FSETP.GTU.FTZ.AND P1, PT, |R3|, +INF , PT ;  /* 0x7f8000000300780b */ /* 0x000fc80003f3c200 */
[----:B------:R-:W-:-:S13]  /*04d0*/  PLOP3.LUT P0, PT, P0, P1, PT, 0xf8, 0x8f ;  /* 0x00000000008f781c */ /* 0x000fda0000703f70 */
[----:B------:R-:W-:Y:S05]  /*04e0*/  @P0 BRA `(.L_x_5) ;  /* 0x00000004004c0947 */ /* 0x000fea0003800000 */
[----:B------:R-:W-:-:S13]  /*04f0*/  LOP3.LUT P0, RZ, R9, 0x7fffffff, R8, 0xc8, !PT ;  /* 0x7fffffff09ff7812 */ /* 0x000fda000780c808 */
[----:B------:R-:W-:Y:S05]  /*0500*/  @!P0 BRA `(.L_x_6) ;  /* 0x00000004003c8947 */ /* 0x000fea0003800000 */
[C---:B------:R-:W-:Y:S02]  /*0510*/  FSETP.NEU.FTZ.AND P2, PT, |R0|.reuse, +INF , PT ;  /* 0x7f8000000000780b */ /* 0x040fe40003f5d200 */
[----:B------:R-:W-:Y:S02]  /*0520*/  FSETP.NEU.FTZ.AND P1, PT, |R3|, +INF , PT ;  /* 0x7f8000000300780b */ /* 0x000fe40003f3d200 */
[----:B------:R-:W-:-:S11]  /*0530*/  FSETP.NEU.FTZ.AND P0, PT, |R0|, +INF , PT ;  /* 0x7f8000000000780b */ /* 0x000fd60003f1d200 */
[----:B------:R-:W-:Y:S05]  /*0540*/  @!P1 BRA !P2, `(.L_x_6) ;  /* 0x00000004002c9947 */ /* 0x000fea0005000000 */
[----:B------:R-:W-:-:S04]  /*0550*/  LOP3.LUT P2, RZ, R8, 0x7fffffff, RZ, 0xc0, !PT ;  /* 0x7fffffff08ff7812 */ /* 0x000fc8000784c0ff */
[----:B------:R-:W-:-:S13]  /*0560*/  PLOP3.LUT P1, PT, P1, P2, PT, 0x2f, 0xf2 ;  /* 0x0000000000f2781c */ /* 0x000fda0000f24577 */
[----:B------:R-:W-:Y:S05]  /*0570*/  @P1 BRA `(.L_x_7) ;  /* 0x0000000400181947 */ /* 0x000fea0003800000 */
[----:B------:R-:W-:-:S04]  /*0580*/  LOP3.LUT P1, RZ, R9, 0x7fffffff, RZ, 0xc0, !PT ;  /* 0x7fffffff09ff7812 */ /* 0x000fc8000782c0ff */
[----:B------:R-:W-:-:S13]  /*0590*/  PLOP3.LUT P0, PT, P0, P1, PT, 0x2f, 0xf2 ;  /* 0x0000000000f2781c */ /* 0x000fda0000702577 */
[----:B------:R-:W-:Y:S05]  /*05a0*/  @P0 BRA `(.L_x_8) ;  /* 0x0000000400000947 */ /* 0x000fea0003800000 */
[----:B------:R-:W-:Y:S02]  /*05b0*/  ISETP.GE.AND P0, PT, R11, RZ, PT ;  /* 0x000000ff0b00720c */ /* 0x000fe40003f06270 */
[----:B------:R-:W-:-:S11]  /*05c0*/  ISETP.GE.AND P1, PT, R12, RZ, PT ;  /* 0x000000ff0c00720c */ /* 0x000fd60003f26270 */
[----:B------:R-:W-:Y:S02]  /*05d0*/  @P0 IMAD.MOV.U32 R10, RZ, RZ, RZ ;  /* 0x000000ffff0a0224 */ /* 0x000fe400078e00ff */
[----:B------:R-:W-:Y:S01]  /*05e0*/  @!P0 FFMA R8, R0, 1.84467440737095516160e+19, RZ ;  /* 0x5f80000000088823 */ /* 0x000fe200000000ff */
[----:B------:R-:W-:Y:S02]  /*05f0*/  @!P0 IMAD.MOV.U32 R10, RZ, RZ, -0x40 ;  /* 0xffffffc0ff0a8424 */ /* 0x000fe400078e00ff */
[----:B------:R-:W-:Y:S02]  /*0600*/  @!P1 FFMA R9, R3, 1.84467440737095516160e+19, RZ ;  /* 0x5f80000003099823 */ /* 0x000fe400000000ff */
[----:B------:R-:W-:-:S07]  /*0610*/  @!P1 VIADD R10, R10, 0x40 ;  /* 0x000000400a0a9836 */ /* 0x000fce0000000000 */
.L_x_4:
[----:B------:R-:W-:Y:S01]  /*0620*/  LEA R0, R7, 0xc0800000, 0x17 ;  /* 0xc080000007007811 */ /* 0x000fe200078eb8ff */
[----:B------:R-:W-:Y:S01]  /*0630*/  VIADD R6, R6, 0xffffff81 ;  /* 0xffffff8106067836 */ /* 0x000fe20000000000 */
[----:B------:R-:W-:Y:S03]  /*0640*/  BSSY.RECONVERGENT B2, `(.L_x_9) ;  /* 0x0000035000027945 */ /* 0x000fe60003800200 */
[----:B------:R-:W-:Y:S01]  /*0650*/  IMAD.IADD R9, R9, 0x1, -R0 ;  /* 0x0000000109097824 */ /* 0x000fe200078e0a00 */
[C---:B------:R-:W-:Y:S01]  /*0660*/  IADD3 R7, PT, PT, R6.reuse, 0x7f, -R7 ;  /* 0x0000007f06077810 */ /* 0x040fe20007ffe807 */
[----:B------:R-:W-:Y:S02]  /*0670*/  IMAD R0, R6, -0x800000, R8 ;  /* 0xff80000006007824 */ /* 0x000fe400078e0208 */
[----:B------:R-:W0:Y:S01]  /*0680*/  MUFU.RCP R3, R9 ;  /* 0x0000000900037308 */ /* 0x000e220000001000 */
[----:B------:R-:W-:Y:S01]  /*0690*/  FADD.FTZ R11, -R9, -RZ ;  /* 0x800000ff090b7221 */ /* 0x000fe20000010100 */
[----:B------:R-:W-:-:S03]  /*06a0*/  IMAD.IADD R7, R7, 0x1, R10 ;  /* 0x0000000107077824 */ /* 0x000fc600078e020a */
[----:B0-----:R-:W-:-:S04]  /*06b0*/  FFMA R12, R3, R11, 1 ;  /* 0x3f800000030c7423 */ /* 0x001fc8000000000b */
[----:B------:R-:W-:-:S04]  /*06c0*/  FFMA R12, R3, R12, R3 ;  /* 0x0000000c030c7223 */ /* 0x000fc80000000003 */
[----:B------:R-:W-:-:S04]  /*06d0*/  FFMA R3, R0, R12, RZ ;  /* 0x0000000c00037223 */ /* 0x000fc800000000ff */
[----:B------:R-:W-:-:S04]  /*06e0*/  FFMA R8, R11, R3, R0 ;  /* 0x000000030b087223 */ /* 0x000fc80000000000 */
[----:B------:R-:W-:-:S04]  /*06f0*/  FFMA R13, R12, R8, R3 ;  /* 0x000000080c0d7223 */ /* 0x000fc80000000003 */
[----:B------:R-:W-:-:S04]  /*0700*/  FFMA R8, R11, R13, R0 ;  /* 0x0000000d0b087223 */ /* 0x000fc80000000000 */
[----:B------:R-:W-:-:S05]  /*0710*/  FFMA R0, R12, R8, R13 ;  /* 0x000000080c007223 */ /* 0x000fca000000000d */
[----:B------:R-:W-:-:S04]  /*0720*/  SHF.R.U32.HI R3, RZ, 0x17, R0 ;  /* 0x00000017ff037819 */ /* 0x000fc80000011600 */
[----:B------:R-:W-:-:S05]  /*0730*/  LOP3.LUT R3, R3, 0xff, RZ, 0xc0, !PT ;  /* 0x000000ff03037812 */ /* 0x000fca00078ec0ff */
[----:B------:R-:W-:-:S04]  /*0740*/  IMAD.IADD R9, R3, 0x1, R7 ;  /* 0x0000000103097824 */ /* 0x000fc800078e0207 */
[----:B------:R-:W-:-:S05]  /*0750*/  VIADD R3, R9, 0xffffffff ;  /* 0xffffffff09037836 */ /* 0x000fca0000000000 */
[----:B------:R-:W-:-:S13]  /*0760*/  ISETP.GE.U32.AND P0, PT, R3, 0xfe, PT ;  /* 0x000000fe0300780c */ /* 0x000fda0003f06070 */
[----:B------:R-:W-:Y:S05]  /*0770*/  @!P0 BRA `(.L_x_10) ;  /* 0x0000000000808947 */ /* 0x000fea0003800000 */
[----:B------:R-:W-:-:S13]  /*0780*/  ISETP.GT.AND P0, PT, R9, 0xfe, PT ;  /* 0x000000fe0900780c */ /* 0x000fda0003f04270 */
[----:B------:R-:W-:Y:S05]  /*0790*/  @P0 BRA `(.L_x_11) ;  /* 0x00000000006c0947 */ /* 0x000fea0003800000 */
[----:B------:R-:W-:-:S13]  /*07a0*/  ISETP.GE.AND P0, PT, R9, 0x1, PT ;  /* 0x000000010900780c */ /* 0x000fda0003f06270 */
[----:B------:R-:W-:Y:S05]  /*07b0*/  @P0 BRA `(.L_x_12) ;  /* 0x0000000000740947 */ /* 0x000fea0003800000 */
[----:B------:R-:W-:Y:S02]  /*07c0*/  ISETP.GE.AND P0, PT, R9, -0x18, PT ;  /* 0xffffffe80900780c */ /* 0x000fe40003f06270 */
[----:B------:R-:W-:-:S11]  /*07d0*/  LOP3.LUT R0, R0, 0x80000000, RZ, 0xc0, !PT ;  /* 0x8000000000007812 */ /* 0x000fd600078ec0ff */
[----:B------:R-:W-:Y:S05]  /*07e0*/  @!P0 BRA `(.L_x_12) ;  /* 0x0000000000688947 */ /* 0x000fea0003800000 */
[CCC-:B------:R-:W-:Y:S01]  /*07f0*/  FFMA.RZ R3, R12.reuse, R8.reuse, R13.reuse ;  /* 0x000000080c037223 */ /* 0x1c0fe2000000c00d */
[CCC-:B------:R-:W-:Y:S01]  /*0800*/  FFMA.RM R6, R12.reuse, R8.reuse, R13.reuse ;  /* 0x000000080c067223 */ /* 0x1c0fe2000000400d */
[C---:B------:R-:W-:Y:S02]  /*0810*/  ISETP.NE.AND P2, PT, R9.reuse, RZ, PT ;  /* 0x000000ff0900720c */ /* 0x040fe40003f45270 */
[----:B------:R-:W-:Y:S02]  /*0820*/  ISETP.NE.AND P1, PT, R9, RZ, PT ;  /* 0x000000ff0900720c */ /* 0x000fe40003f25270 */
[----:B------:R-:W-:Y:S01]  /*0830*/  LOP3.LUT R7, R3, 0x7fffff, RZ, 0xc0, !PT ;  /* 0x007fffff03077812 */ /* 0x000fe200078ec0ff */
[----:B------:R-:W-:Y:S01]  /*0840*/  FFMA.RP R3, R12, R8, R13 ;  /* 0x000000080c037223 */ /* 0x000fe2000000800d */
[----:B------:R-:W-:Y:S02]  /*0850*/  VIADD R8, R9, 0x20 ;  /* 0x0000002009087836 */ /* 0x000fe40000000000 */
[----:B------:R-:W-:Y:S01]  /*0860*/  LOP3.LUT R7, R7, 0x800000, RZ, 0xfc, !PT ;  /* 0x0080000007077812 */ /* 0x000fe200078efcff */
[----:B------:R-:W-:Y:S01]  /*0870*/  IMAD.MOV R9, RZ, RZ, -R9 ;  /* 0x000000ffff097224 */ /* 0x000fe200078e0a09 */
[----:B------:R-:W-:-:S02]  /*0880*/  FSETP.NEU.FTZ.AND P0, PT, R3, R6, PT ;  /* 0x000000060300720b */ /* 0x000fc40003f1d000 */
[----:B------:R-:W-:Y:S02]  /*0890*/  SHF.L.U32 R8, R7, R8, RZ ;  /* 0x0000000807087219 */ /* 0x000fe400000006ff */
[----:B------:R-:W-:Y:S02]  /*08a0*/  SEL R6, R9, RZ, P2 ;  /* 0x000000ff09067207 */ /* 0x000fe40001000000 */
[----:B------:R-:W-:Y:S02]  /*08b0*/  ISETP.NE.AND P1, PT, R8, RZ, P1 ;  /* 0x000000ff0800720c */ /* 0x000fe40000f25270 */
[----:B------:R-:W-:Y:S02]  /*08c0*/  SHF.R.U32.HI R6, RZ, R6, R7 ;  /* 0x00000006ff067219 */ /* 0x000fe40000011607 */
[----:B------:R-:W-:Y:S02]  /*08d0*/  PLOP3.LUT P0, PT, P0, P1, PT, 0xf8, 0x8f ;  /* 0x00000000008f781c */ /* 0x000fe40000703f70 */
[----:B------:R-:W-:-:S02]  /*08e0*/  SHF.R.U32.HI R8, RZ, 0x1, R6 ;  /* 0x00000001ff087819 */ /* 0x000fc40000011606 */
[----:B------:R-:W-:-:S04]  /*08f0*/  SEL R3, RZ, 0x1, !P0 ;  /* 0x00000001ff037807 */ /* 0x000fc80004000000 */
[----:B------:R-:W-:-:S04]  /*0900*/  LOP3.LUT R3, R3, 0x1, R8, 0xf8, !PT ;  /* 0x0000000103037812 */ /* 0x000fc800078ef808 */
[----:B------:R-:W-:-:S05]  /*0910*/  LOP3.LUT R3, R3, R6, RZ, 0xc0, !PT ;  /* 0x0000000603037212 */ /* 0x000fca00078ec0ff */
[----:B------:R-:W-:-:S05]  /*0920*/  IMAD.IADD R3, R8, 0x1, R3 ;  /* 0x0000000108037824 */ /* 0x000fca00078e0203 */
[----:B------:R-:W-:Y:S01]  /*0930*/  LOP3.LUT R0, R3, R0, RZ, 0xfc, !PT ;  /* 0x0000000003007212 */ /* 0x000fe200078efcff */
[----:B------:R-:W-:Y:S06]  /*0940*/  BRA `(.L_x_12) ;  /* 0x0000000000107947 */ /* 0x000fec0003800000 */
.L_x_11:
[----:B------:R-:W-:-:S04]  /*0950*/  LOP3.LUT R0, R0, 0x80000000, RZ, 0xc0, !PT ;  /* 0x8000000000007812 */ /* 0x000fc800078ec0ff */
[----:B------:R-:W-:Y:S01]  /*0960*/  LOP3.LUT R0, R0, 0x7f800000, RZ, 0xfc, !PT ;  /* 0x7f80000000007812 */ /* 0x000fe200078efcff */
[----:B------:R-:W-:Y:S06]  /*0970*/  BRA `(.L_x_12) ;  /* 0x0000000000047947 */ /* 0x000fec0003800000 */
.L_x_10:
[----:B------:R-:W-:-:S07]  /*0980*/  IMAD R0, R7, 0x800000, R0 ;  /* 0x0080000007007824 */ /* 0x000fce00078e0200 */
.L_x_12:
[----:B------:R-:W-:Y:S05]  /*0990*/  BSYNC.RECONVERGENT B2 ;  /* 0x0000000000027941 */ /* 0x000fea0003800200 */
.L_x_9:
[----:B------:R-:W-:Y:S05]  /*09a0*/  BRA `(.L_x_13) ;  /* 0x0000000000207947 */ /* 0x000fea0003800000 */
.L_x_8:
[----:B------:R-:W-:-:S04]  /*09b0*/  LOP3.LUT R0, R9, 0x80000000, R8, 0x48, !PT ;  /* 0x8000000009007812 */ /* 0x000fc800078e4808 */
[----:B------:R-:W-:Y:S01]  /*09c0*/  LOP3.LUT R0, R0, 0x7f800000, RZ, 0xfc, !PT ;  /* 0x7f80000000007812 */ /* 0x000fe200078efcff */
[----:B------:R-:W-:Y:S06]  /*09d0*/  BRA `(.L_x_13) ;  /* 0x0000000000147947 */ /* 0x000fec0003800000 */
.L_x_7:
[----:B------:R-:W-:Y:S01]  /*09e0*/  LOP3.LUT R0, R9, 0x80000000, R8, 0x48, !PT ;  /* 0x8000000009007812 */ /* 0x000fe200078e4808 */
[----:B------:R-:W-:Y:S06]  /*09f0*/  BRA `(.L_x_13) ;  /* 0x00000000000c7947 */ /* 0x000fec0003800000 */
.L_x_6:
[----:B------:R-:W0:Y:S01]  /*0a00*/  MUFU.RSQ R0, -QNAN ;  /* 0xffc0000000007908 */ /* 0x000e220000001400 */
[----:B------:R-:W-:Y:S05]  /*0a10*/  BRA `(.L_x_13) ;  /* 0x0000000000047947 */ /* 0x000fea0003800000 */
.L_x_5:
[----:B------:R-:W-:-:S07]  /*0a20*/  FADD.FTZ R0, R0, R3 ;  /* 0x0000000300007221 */ /* 0x000fce0000010000 */
.L_x_13:
[----:B------:R-:W-:Y:S05]  /*0a30*/  BSYNC.RECONVERGENT B1 ;  /* 0x0000000000017941 */ /* 0x000fea0003800200 */
.L_x_3:
[----:B------:R-:W-:-:S04]  /*0a40*/  IMAD.MOV.U32 R3, RZ, RZ, 0x0 ;  /* 0x00000000ff037424 */ /* 0x000fc800078e00ff */
[----:B0-----:R-:W-:Y:S05]  /*0a50*/  RET.REL.NODEC R2 `(_Z14accuracy_scorePfS_biS_) ;  /* 0xfffffff402687950 */ /* 0x001fea0003c3ffff */
.L_x_14:
[----:B------:R-:W-:-:S00]  /*0a60*/  BRA `(.L_x_14) ;  /* 0xfffffffc00fc7947 */ /* 0x000fc0000383ffff */
[----:B------:R-:W-:-:S00]  /*0a70*/  NOP ;  /* 0x0000000000007918 */ /* 0x000fc00000000000 */
        /* <DEDUP_REMOVED lines=8> */
.L_x_15:


//--------------------- .nv.global.init           --------------------------
	.section	.nv.global.init,"aw",@progbits
.nv.global.init:
	.type		$str,@object
	.size		$str,(.L_0 - $str)
$str:
        /*0000*/ 	.byte	0x78, 0x3a, 0x20, 0x25, 0x69, 0x2c, 0x20, 0x79, 0x3a, 0x25, 0x69, 0x20, 0x73, 0x63, 0x6f, 0x72
        /*0010*/ 	.byte	0x65, 0x3a, 0x20, 0x25, 0x66, 0x20, 0x0a, 0x00
.L_0:


//--------------------- .nv.shared.reserved.0     --------------------------
	.section	.nv.shared.reserved.0,"aw",@nobits
	.weak		__nv_reservedSMEM_offset_0_alias
	.size		__nv_reservedSMEM_offset_0_alias, 0, 64
	.other		__nv_reservedSMEM_offset_0_alias,@"STO_CUDA_RESERVED_SHARED STV_DEFAULT"
__nv_reservedSMEM_offset_0_alias:
	.zero		0
	.zero		64


//--------------------- .nv.constant0._Z14accuracy_scorePfS_biS_ --------------------------
	.section	.nv.constant0._Z14accuracy_scorePfS_biS_,"a",@progbits
	.sectionflags	@""
	.align	4
.nv.constant0._Z14accuracy_scorePfS_biS_:
	.zero		928


//--------------------- SYMBOLS --------------------------

	.type		.nv.reservedSmem.offset0,@object
	.size		.nv.reservedSmem.offset0,0x4
	.type		vprintf,@function
